//
// Generated by NVIDIA NVVM Compiler
//
// Compiler Build ID: CL-36424714
// Cuda compilation tools, release 13.0, V13.0.88
// Based on NVVM 20.0.0
//

.version 9.0
.target sm_100
.address_size 64

	// .globl	_Z9helloCUDAv
.extern .func  (.param .b32 func_retval0) vprintf
(
	.param .b64 vprintf_param_0,
	.param .b64 vprintf_param_1
)
;
.global .align 1 .b8 $str[37] = {84, 104, 114, 101, 97, 100, 32, 120, 58, 37, 100, 32, 116, 104, 114, 101, 97, 100, 32, 121, 58, 37, 100, 32, 116, 104, 114, 101, 97, 100, 32, 122, 58, 37, 100, 10};
.global .align 1 .b8 $str$1[34] = {66, 108, 111, 99, 107, 32, 120, 58, 37, 100, 32, 98, 108, 111, 99, 107, 32, 121, 58, 37, 100, 32, 98, 108, 111, 99, 107, 32, 122, 58, 37, 100, 10};

.visible .entry _Z9helloCUDAv()
{
	.local .align 8 .b8 	__local_depot0[16];
	.reg .b64 	%SP;
	.reg .b64 	%SPL;
	.reg .b32 	%r<11>;
	.reg .b64 	%rd<7>;

	mov.u64 	%SPL, __local_depot0;
	cvta.local.u64 	%SP, %SPL;
	add.u64 	%rd1, %SP, 0;
	add.u64 	%rd2, %SPL, 0;
	mov.u32 	%r1, %tid.x;
	mov.u32 	%r2, %tid.y;
	mov.u32 	%r3, %tid.z;
	st.local.v2.u32 	[%rd2], {%r1, %r2};
	st.local.u32 	[%rd2+8], %r3;
	mov.u64 	%rd3, $str;
	cvta.global.u64 	%rd4, %rd3;
	{ // callseq 0, 0
	.param .b64 param0;
	st.param.b64 	[param0], %rd4;
	.param .b64 param1;
	st.param.b64 	[param1], %rd1;
	.param .b32 retval0;
	call.uni (retval0), 
	vprintf, 
	(
	param0, 
	param1
	);
	ld.param.b32 	%r4, [retval0];
	} // callseq 0
	mov.u32 	%r6, %ctaid.x;
	mov.u32 	%r7, %ctaid.y;
	mov.u32 	%r8, %ctaid.z;
	st.local.v2.u32 	[%rd2], {%r6, %r7};
	st.local.u32 	[%rd2+8], %r8;
	mov.u64 	%rd5, $str$1;
	cvta.global.u64 	%rd6, %rd5;
	{ // callseq 1, 0
	.param .b64 param0;
	st.param.b64 	[param0], %rd6;
	.param .b64 param1;
	st.param.b64 	[param1], %rd1;
	.param .b32 retval0;
	call.uni (retval0), 
	vprintf, 
	(
	param0, 
	param1
	);
	ld.param.b32 	%r9, [retval0];
	} // callseq 1
	ret;

}


// ===== COMPILED SASS (sm_100) =====

	.target	sm_100

	.elftype	@"ET_EXEC"


//--------------------- .note.nv.tkinfo           --------------------------
	.section	.note.nv.tkinfo,"",@"SHT_NOTE"
	.sectionflags	@"SHF_NOTE_NV_TKINFO"
	.tkinfo
        /*0018*/ 	.word	0x00000002
        /*0030*/ 	.string	""
        /*0030*/ 	.string	"ptxas"
        /*0030*/ 	.string	"Cuda compilation tools, release 13.0, V13.0.88"
        /*0030*/ 	.string	"Build cuda_13.0.r13.0/compiler.36424714_0"
        /*0030*/ 	.string	"-arch sm_100 -m 64 "



//--------------------- .note.nv.cuinfo           --------------------------
	.section	.note.nv.cuinfo,"",@"SHT_NOTE"
	.sectionflags	@"SHF_NOTE_NV_CUINFO"
        /*0018*/ 	.short	0x0002
        /*001a*/ 	.short	0x0064
        /*001c*/ 	.short	0x0082
	.zero		2


//--------------------- .nv.info                  --------------------------
	.section	.nv.info,"",@"SHT_CUDA_INFO"
	.align	4


	//----- nvinfo : EIATTR_REGCOUNT
	.align		4
        /*0000*/ 	.byte	0x04, 0x2f
        /*0002*/ 	.short	(.L_3 - .L_2)
	.align		4
.L_2:
        /*0004*/ 	.word	index@(_Z9helloCUDAv)
        /*0008*/ 	.word	0x00000018


	//----- nvinfo : EIATTR_FRAME_SIZE
	.align		4
.L_3:
        /*000c*/ 	.byte	0x04, 0x11
        /*000e*/ 	.short	(.L_5 - .L_4)
	.align		4
.L_4:
        /*0010*/ 	.word	index@(_Z9helloCUDAv)
        /*0014*/ 	.word	0x00000010


	//----- nvinfo : EIATTR_MIN_STACK_SIZE
	.align		4
.L_5:
        /*0018*/ 	.byte	0x04, 0x12
        /*001a*/ 	.short	(.L_7 - .L_6)
	.align		4
.L_6:
        /*001c*/ 	.word	index@(_Z9helloCUDAv)
        /*0020*/ 	.word	0x00000010
.L_7:


//--------------------- .nv.compat                --------------------------
	.section	.nv.compat,"",@"SHT_CUDA_COMPAT_INFO"
	.align	4
        /*0000*/ 	.byte	0x02, 0x09, 0x00, 0x00, 0x02, 0x02, 0x01, 0x00, 0x02, 0x05, 0x05, 0x00, 0x03, 0x07, 0x01, 0x01
        /*0010*/ 	.byte	0x02, 0x03, 0x00, 0x00, 0x02, 0x06, 0x01, 0x00, 0x04, 0x0b, 0x08, 0x00, 0x09, 0x00, 0x00, 0x00
        /*0020*/ 	.byte	0x00, 0x00, 0x00, 0x00


//--------------------- .nv.info._Z9helloCUDAv    --------------------------
	.section	.nv.info._Z9helloCUDAv,"",@"SHT_CUDA_INFO"
	.sectionflags	@""
	.align	4


	//----- nvinfo : EIATTR_CUDA_API_VERSION
	.align		4
        /*0000*/ 	.byte	0x04, 0x37
        /*0002*/ 	.short	(.L_9 - .L_8)
.L_8:
        /*0004*/ 	.word	0x00000082


	//----- nvinfo : EIATTR_SPARSE_MMA_MASK
	.align		4
.L_9:
        /*0008*/ 	.byte	0x03, 0x50
        /*000a*/ 	.short	0x0000


	//----- nvinfo : EIATTR_MAXREG_COUNT
	.align		4
        /*000c*/ 	.byte	0x03, 0x1b
        /*000e*/ 	.short	0x00ff


	//----- nvinfo : EIATTR_EXTERNS
	.align		4
        /*0010*/ 	.byte	0x04, 0x0f
        /*0012*/ 	.short	(.L_11 - .L_10)


	//   ....[0]....
	.align		4
.L_10:
        /*0014*/ 	.word	index@(vprintf)


	//----- nvinfo : EIATTR_MERCURY_ISA_VERSION
	.align		4
.L_11:
        /*0018*/ 	.byte	0x03, 0x5f
        /*001a*/ 	.short	0x0101


	//----- nvinfo : EIATTR_VRC_CTA_INIT_COUNT
	.align		4
        /*001c*/ 	.byte	0x02, 0x4a
	.zero		1
	.zero		1


	//----- nvinfo : EIATTR_SYSCALL_OFFSETS
	.align		4
        /*0020*/ 	.byte	0x04, 0x46
        /*0022*/ 	.short	(.L_13 - .L_12)


	//   ....[0]....
.L_12:
        /*0024*/ 	.word	0x00000130


	//   ....[1]....
        /*0028*/ 	.word	0x00000200


	//----- nvinfo : EIATTR_EXIT_INSTR_OFFSETS
	.align		4
.L_13:
        /*002c*/ 	.byte	0x04, 0x1c
        /*002e*/ 	.short	(.L_15 - .L_14)


	//   ....[0]....
.L_14:
        /*0030*/ 	.word	0x00000210


	//----- nvinfo : EIATTR_SW_WAR
	.align		4
.L_15:
        /*0034*/ 	.byte	0x04, 0x36
        /*0036*/ 	.short	(.L_17 - .L_16)
.L_16:
        /*0038*/ 	.word	0x00000008
.L_17:


//--------------------- .nv.callgraph             --------------------------
	.section	.nv.callgraph,"",@"SHT_CUDA_CALLGRAPH"
	.align	4
	.sectionentsize	8
	.align		4
        /*0000*/ 	.word	0x00000000
	.align		4
        /*0004*/ 	.word	0xffffffff
	.align		4
        /*0008*/ 	.word	index@(_Z9helloCUDAv)
	.align		4
        /*000c*/ 	.word	index@(vprintf)
	.align		4
        /*0010*/ 	.word	0x00000000
	.align		4
        /*0014*/ 	.word	0xfffffffe
	.align		4
        /*0018*/ 	.word	0x00000000
	.align		4
        /*001c*/ 	.word	0xfffffffd
	.align		4
        /*0020*/ 	.word	0x00000000
	.align		4
        /*0024*/ 	.word	0xfffffffc


//--------------------- .nv.constant4             --------------------------
	.section	.nv.constant4,"a",@progbits
	.align	8
	.align		8
.nv.constant4:
        /*0000*/ 	.dword	vprintf
	.align		8
        /*0008*/ 	.dword	$str
	.align		8
        /*0010*/ 	.dword	$str$1


//--------------------- .text._Z9helloCUDAv       --------------------------
	.section	.text._Z9helloCUDAv,"ax",@progbits
	.align	128
        .global         _Z9helloCUDAv
        .type           _Z9helloCUDAv,@function
        .size           _Z9helloCUDAv,(.L_x_3 - _Z9helloCUDAv)
        .other          _Z9helloCUDAv,@"STO_CUDA_ENTRY STV_DEFAULT"
_Z9helloCUDAv:
.text._Z9helloCUDAv:
[----:B------:R-:W0:Y:S01]  /*0000*/  LDC R1, c[0x0][0x37c] ;  /* 0x0000df00ff017b82 */ /* 0x000e220000000800 */
[----:B------:R-:W1:Y:S01]  /*0010*/  S2R R10, SR_TID.X ;  /* 0x00000000000a7919 */ /* 0x000e620000002100 */
[----:B------:R-:W2:Y:S01]  /*0020*/  LDCU UR4, c[0x0][0x2f8] ;  /* 0x00005f00ff0477ac */ /* 0x000ea20008000800 */
[----:B0-----:R-:W-:Y:S01]  /*0030*/  VIADD R1, R1, 0xfffffff0 ;  /* 0xfffffff001017836 */ /* 0x001fe20000000000 */
[----:B------:R-:W-:Y:S01]  /*0040*/  MOV R2, 0x0 ;  /* 0x0000000000027802 */ /* 0x000fe20000000f00 */
[----:B------:R-:W1:Y:S01]  /*0050*/  S2R R11, SR_TID.Y ;  /* 0x00000000000b7919 */ /* 0x000e620000002200 */
[----:B------:R-:W0:Y:S02]  /*0060*/  LDCU UR5, c[0x0][0x2fc] ;  /* 0x00005f80ff0577ac */ /* 0x000e240008000800 */
[----:B------:R3:W4:Y:S01]  /*0070*/  LDC.64 R8, c[0x4][R2] ;  /* 0x0100000002087b82 */ /* 0x0007220000000a00 */
[----:B------:R-:W5:Y:S01]  /*0080*/  S2R R0, SR_TID.Z ;  /* 0x0000000000007919 */ /* 0x000f620000002300 */
[----:B------:R-:W3:Y:S01]  /*0090*/  LDCU.64 UR6, c[0x4][0x8] ;  /* 0x01000100ff0677ac */ /* 0x000ee20008000a00 */
[----:B--2---:R-:W-:-:S05]  /*00a0*/  IADD3 R16, P0, PT, R1, UR4, RZ ;  /* 0x0000000401107c10 */ /* 0x004fca000ff1e0ff */
[----:B0-----:R-:W-:Y:S02]  /*00b0*/  IMAD.X R17, RZ, RZ, UR5, P0 ;  /* 0x00000005ff117e24 */ /* 0x001fe400080e06ff */
[----:B------:R-:W-:Y:S01]  /*00c0*/  IMAD.MOV.U32 R6, RZ, RZ, R16 ;  /* 0x000000ffff067224 */ /* 0x000fe200078e0010 */
[----:B---3--:R-:W-:Y:S01]  /*00d0*/  MOV R4, UR6 ;  /* 0x0000000600047c02 */ /* 0x008fe20008000f00 */
[----:B------:R-:W-:Y:S01]  /*00e0*/  IMAD.U32 R5, RZ, RZ, UR7 ;  /* 0x00000007ff057e24 */ /* 0x000fe2000f8e00ff */
[----:B------:R-:W-:Y:S01]  /*00f0*/  MOV R7, R17 ;  /* 0x0000001100077202 */ /* 0x000fe20000000f00 */
[----:B-1----:R0:W-:Y:S04]  /*0100*/  STL.64 [R1], R10 ;  /* 0x0000000a01007387 */ /* 0x0021e80000100a00 */
[----:B-----5:R0:W-:Y:S02]  /*0110*/  STL [R1+0x8], R0 ;  /* 0x0000080001007387 */ /* 0x0201e40000100800 */
[----:B------:R-:W-:-:S07]  /*0120*/  LEPC R20, `(.L_x_0) ;  /* 0x000000001014794e */ /* 0x000fce0000000000 */
[----:B0---4-:R-:W-:Y:S05]  /*0130*/  CALL.ABS.NOINC R8 ;  /* 0x0000000008007343 */ /* 0x011fea0003c00000 */
.L_x_0:
[----:B------:R-:W0:Y:S01]  /*0140*/  S2R R8, SR_CTAID.X ;  /* 0x0000000000087919 */ /* 0x000e220000002500 */
[----:B------:R-:W1:Y:S01]  /*0150*/  LDC.64 R2, c[0x4][R2] ;  /* 0x0100000002027b82 */ /* 0x000e620000000a00 */
[----:B------:R-:W2:Y:S01]  /*0160*/  LDCU.64 UR4, c[0x4][0x10] ;  /* 0x01000200ff0477ac */ /* 0x000ea20008000a00 */
[----:B------:R-:W-:Y:S01]  /*0170*/  IMAD.MOV.U32 R6, RZ, RZ, R16 ;  /* 0x000000ffff067224 */ /* 0x000fe200078e0010 */
[----:B------:R-:W0:Y:S01]  /*0180*/  S2R R9, SR_CTAID.Y ;  /* 0x0000000000097919 */ /* 0x000e220000002600 */
[----:B------:R-:W-:Y:S01]  /*0190*/  MOV R7, R17 ;  /* 0x0000001100077202 */ /* 0x000fe20000000f00 */
[----:B------:R-:W3:Y:S01]  /*01a0*/  S2R R0, SR_CTAID.Z ;  /* 0x0000000000007919 */ /* 0x000ee20000002700 */
[----:B--2---:R-:W-:Y:S01]  /*01b0*/  IMAD.U32 R4, RZ, RZ, UR4 ;  /* 0x00000004ff047e24 */ /* 0x004fe2000f8e00ff */
[----:B------:R-:W-:Y:S01]  /*01c0*/  MOV R5, UR5 ;  /* 0x0000000500057c02 */ /* 0x000fe20008000f00 */
[----:B0-----:R0:W-:Y:S04]  /*01d0*/  STL.64 [R1], R8 ;  /* 0x0000000801007387 */ /* 0x0011e80000100a00 */
[----:B---3--:R0:W-:Y:S02]  /*01e0*/  STL [R1+0x8], R0 ;  /* 0x0000080001007387 */ /* 0x0081e40000100800 */
[----:B------:R-:W-:-:S07]  /*01f0*/  LEPC R20, `(.L_x_1) ;  /* 0x000000001014794e */ /* 0x000fce0000000000 */
[----:B01----:R-:W-:Y:S05]  /*0200*/  CALL.ABS.NOINC R2 ;  /* 0x0000000002007343 */ /* 0x003fea0003c00000 */
.L_x_1:
[----:B------:R-:W-:Y:S05]  /*0210*/  EXIT ;  /* 0x000000000000794d */ /* 0x000fea0003800000 */
.L_x_2:
[----:B------:R-:W-:-:S00]  /*0220*/  BRA `(.L_x_2) ;  /* 0xfffffffc00fc7947 */ /* 0x000fc0000383ffff */
[----:B------:R-:W-:-:S00]  /*0230*/  NOP ;  /* 0x0000000000007918 */ /* 0x000fc00000000000 */
        /* <DEDUP_REMOVED lines=12> */
.L_x_3:


//--------------------- .nv.global.init           --------------------------
	.section	.nv.global.init,"aw",@progbits
.nv.global.init:
	.type		$str$1,@object
	.size		$str$1,($str - $str$1)
$str$1:
        /*0000*/ 	.byte	0x42, 0x6c, 0x6f, 0x63, 0x6b, 0x20, 0x78, 0x3a, 0x25, 0x64, 0x20, 0x62, 0x6c, 0x6f, 0x63, 0x6b
        /*0010*/ 	.byte	0x20, 0x79, 0x3a, 0x25, 0x64, 0x20, 0x62, 0x6c, 0x6f, 0x63, 0x6b, 0x20, 0x7a, 0x3a, 0x25, 0x64
        /*0020*/ 	.byte	0x0a, 0x00
	.type		$str,@object
	.size		$str,(.L_0 - $str)
$str:
        /*0022*/ 	.byte	0x54, 0x68, 0x72, 0x65, 0x61, 0x64, 0x20, 0x78, 0x3a, 0x25, 0x64, 0x20, 0x74, 0x68, 0x72, 0x65
        /*0032*/ 	.byte	0x61, 0x64, 0x20, 0x79, 0x3a, 0x25, 0x64, 0x20, 0x74, 0x68, 0x72, 0x65, 0x61, 0x64, 0x20, 0x7a
        /*0042*/ 	.byte	0x3a, 0x25, 0x64, 0x0a, 0x00
.L_0:


//--------------------- .nv.shared.reserved.0     --------------------------
	.section	.nv.shared.reserved.0,"aw",@nobits
	.weak		__nv_reservedSMEM_offset_0_alias
	.size		__nv_reservedSMEM_offset_0_alias, 0, 64
	.other		__nv_reservedSMEM_offset_0_alias,@"STO_CUDA_RESERVED_SHARED STV_DEFAULT"
__nv_reservedSMEM_offset_0_alias:
	.zero		0
	.zero		64


//--------------------- .nv.constant0._Z9helloCUDAv --------------------------
	.section	.nv.constant0._Z9helloCUDAv,"a",@progbits
	.sectionflags	@""
	.align	4
.nv.constant0._Z9helloCUDAv:
	.zero		896


//--------------------- SYMBOLS --------------------------

	.type		.nv.reservedSmem.offset0,@object
	.size		.nv.reservedSmem.offset0,0x4
	.type		vprintf,@function
